//
// Generated by NVIDIA NVVM Compiler
//
// Compiler Build ID: CL-36424714
// Cuda compilation tools, release 13.0, V13.0.88
// Based on NVVM 20.0.0
//

.version 9.0
.target sm_100
.address_size 64

	// .globl	default_function_kernel

.visible .entry default_function_kernel(
	.param .u64 .ptr .align 1 default_function_kernel_param_0,
	.param .u64 .ptr .align 1 default_function_kernel_param_1
)
.maxntid 12
{
	.reg .pred 	%p<6>;
	.reg .b32 	%r<12>;
	.reg .b32 	%f<35>;
	.reg .b64 	%rd<9>;

	ld.param.u64 	%rd1, [default_function_kernel_param_0];
	ld.param.u64 	%rd2, [default_function_kernel_param_1];
	mov.u32 	%r1, %ctaid.x;
	mov.u32 	%r2, %tid.x;
	shr.u32 	%r5, %r2, 1;
	mad.lo.s32 	%r6, %r1, 6, %r5;
	setp.gt.u32 	%p1, %r6, 186;
	@%p1 bra 	$L__BB0_4;
	cvta.to.global.u64 	%rd3, %rd2;
	mad.lo.s32 	%r3, %r1, 12, %r2;
	mul.wide.u32 	%rd4, %r3, 4;
	add.s64 	%rd5, %rd3, %rd4;
	ld.global.nc.f32 	%f1, [%rd5];
	abs.f32 	%f6, %f1;
	mov.f32 	%f7, 0f3F800000;
	sub.f32 	%f8, %f7, %f6;
	rcp.approx.ftz.f32 	%f9, %f8;
	add.f32 	%f10, %f9, %f9;
	mul.f32 	%f11, %f6, %f10;
	setp.gt.f32 	%p2, %f6, 0f7E800000;
	selp.f32 	%f2, 0fC0000000, %f11, %p2;
	add.rz.f32 	%f12, %f2, %f7;
	mov.b32 	%r7, %f12;
	add.s32 	%r8, %r7, -1061158912;
	and.b32  	%r9, %r8, -8388608;
	mov.b32 	%r4, %f2;
	sub.s32 	%r10, %r4, %r9;
	mov.b32 	%f13, %r10;
	sub.s32 	%r11, 1082130432, %r9;
	mov.b32 	%f14, %r11;
	fma.rn.f32 	%f15, %f14, 0f3E800000, 0fBF800000;
	add.f32 	%f16, %f15, %f13;
	cvt.rn.f32.s32 	%f17, %r9;
	mul.f32 	%f18, %f17, 0f34000000;
	fma.rn.f32 	%f19, %f16, 0fBD39BF78, 0f3DD80012;
	fma.rn.f32 	%f20, %f19, %f16, 0fBE0778E0;
	fma.rn.f32 	%f21, %f20, %f16, 0f3E146475;
	fma.rn.f32 	%f22, %f21, %f16, 0fBE2A68DD;
	fma.rn.f32 	%f23, %f22, %f16, 0f3E4CAF9E;
	fma.rn.f32 	%f24, %f23, %f16, 0fBE800042;
	fma.rn.f32 	%f25, %f24, %f16, 0f3EAAAAE6;
	fma.rn.f32 	%f26, %f25, %f16, 0fBF000000;
	mul.f32 	%f27, %f16, %f26;
	fma.rn.f32 	%f28, %f27, %f16, %f16;
	fma.rn.f32 	%f34, %f18, 0f3F317218, %f28;
	setp.lt.u32 	%p3, %r4, 2139095040;
	@%p3 bra 	$L__BB0_3;
	setp.gt.s32 	%p4, %r4, -1082130432;
	fma.rn.f32 	%f29, %f2, 0f7F800000, 0f7F800000;
	selp.f32 	%f30, %f29, %f34, %p4;
	setp.eq.f32 	%p5, %f2, 0f00000000;
	selp.f32 	%f34, 0f80000000, %f30, %p5;
$L__BB0_3:
	mov.f32 	%f31, 0f3F000000;
	copysign.f32 	%f32, %f1, %f31;
	mul.f32 	%f33, %f32, %f34;
	cvta.to.global.u64 	%rd6, %rd1;
	add.s64 	%rd8, %rd6, %rd4;
	st.global.f32 	[%rd8], %f33;
$L__BB0_4:
	ret;

}


// ===== COMPILED SASS (sm_100) =====

	.target	sm_100

	.elftype	@"ET_EXEC"


//--------------------- .note.nv.tkinfo           --------------------------
	.section	.note.nv.tkinfo,"",@"SHT_NOTE"
	.sectionflags	@"SHF_NOTE_NV_TKINFO"
	.tkinfo
        /*0018*/ 	.word	0x00000002
        /*0030*/ 	.string	""
        /*0030*/ 	.string	"ptxas"
        /*0030*/ 	.string	"Cuda compilation tools, release 13.0, V13.0.88"
        /*0030*/ 	.string	"Build cuda_13.0.r13.0/compiler.36424714_0"
        /*0030*/ 	.string	"-arch sm_100 -m 64 "



//--------------------- .note.nv.cuinfo           --------------------------
	.section	.note.nv.cuinfo,"",@"SHT_NOTE"
	.sectionflags	@"SHF_NOTE_NV_CUINFO"
        /*0018*/ 	.short	0x0002
        /*001a*/ 	.short	0x0064
        /*001c*/ 	.short	0x0082
	.zero		2


//--------------------- .nv.info                  --------------------------
	.section	.nv.info,"",@"SHT_CUDA_INFO"
	.align	4


	//----- nvinfo : EIATTR_REGCOUNT
	.align		4
        /*0000*/ 	.byte	0x04, 0x2f
        /*0002*/ 	.short	(.L_1 - .L_0)
	.align		4
.L_0:
        /*0004*/ 	.word	index@(default_function_kernel)
        /*0008*/ 	.word	0x0000000c


	//----- nvinfo : EIATTR_FRAME_SIZE
	.align		4
.L_1:
        /*000c*/ 	.byte	0x04, 0x11
        /*000e*/ 	.short	(.L_3 - .L_2)
	.align		4
.L_2:
        /*0010*/ 	.word	index@(default_function_kernel)
        /*0014*/ 	.word	0x00000000


	//----- nvinfo : EIATTR_MIN_STACK_SIZE
	.align		4
.L_3:
        /*0018*/ 	.byte	0x04, 0x12
        /*001a*/ 	.short	(.L_5 - .L_4)
	.align		4
.L_4:
        /*001c*/ 	.word	index@(default_function_kernel)
        /*0020*/ 	.word	0x00000000
.L_5:


//--------------------- .nv.compat                --------------------------
	.section	.nv.compat,"",@"SHT_CUDA_COMPAT_INFO"
	.align	4
        /*0000*/ 	.byte	0x02, 0x09, 0x00, 0x00, 0x02, 0x02, 0x01, 0x00, 0x02, 0x05, 0x05, 0x00, 0x03, 0x07, 0x01, 0x01
        /*0010*/ 	.byte	0x02, 0x03, 0x00, 0x00, 0x02, 0x06, 0x01, 0x00, 0x04, 0x0b, 0x08, 0x00, 0x01, 0x00, 0x00, 0x00
        /*0020*/ 	.byte	0x00, 0x00, 0x00, 0x00


//--------------------- .nv.info.default_function_kernel --------------------------
	.section	.nv.info.default_function_kernel,"",@"SHT_CUDA_INFO"
	.sectionflags	@""
	.align	4


	//----- nvinfo : EIATTR_CUDA_API_VERSION
	.align		4
        /*0000*/ 	.byte	0x04, 0x37
        /*0002*/ 	.short	(.L_7 - .L_6)
.L_6:
        /*0004*/ 	.word	0x00000082


	//----- nvinfo : EIATTR_KPARAM_INFO
	.align		4
.L_7:
        /*0008*/ 	.byte	0x04, 0x17
        /*000a*/ 	.short	(.L_9 - .L_8)
.L_8:
        /*000c*/ 	.word	0x00000000
        /*0010*/ 	.short	0x0001
        /*0012*/ 	.short	0x0008
        /*0014*/ 	.byte	0x00, 0xf5, 0x21, 0x00


	//----- nvinfo : EIATTR_KPARAM_INFO
	.align		4
.L_9:
        /*0018*/ 	.byte	0x04, 0x17
        /*001a*/ 	.short	(.L_11 - .L_10)
.L_10:
        /*001c*/ 	.word	0x00000000
        /*0020*/ 	.short	0x0000
        /*0022*/ 	.short	0x0000
        /*0024*/ 	.byte	0x00, 0xf5, 0x21, 0x00


	//----- nvinfo : EIATTR_SPARSE_MMA_MASK
	.align		4
.L_11:
        /*0028*/ 	.byte	0x03, 0x50
        /*002a*/ 	.short	0x0000


	//----- nvinfo : EIATTR_MAXREG_COUNT
	.align		4
        /*002c*/ 	.byte	0x03, 0x1b
        /*002e*/ 	.short	0x00ff


	//----- nvinfo : EIATTR_MERCURY_ISA_VERSION
	.align		4
        /*0030*/ 	.byte	0x03, 0x5f
        /*0032*/ 	.short	0x0101


	//----- nvinfo : EIATTR_VRC_CTA_INIT_COUNT
	.align		4
        /*0034*/ 	.byte	0x02, 0x4a
	.zero		1
	.zero		1


	//----- nvinfo : EIATTR_EXIT_INSTR_OFFSETS
	.align		4
        /*0038*/ 	.byte	0x04, 0x1c
        /*003a*/ 	.short	(.L_13 - .L_12)


	//   ....[0]....
.L_12:
        /*003c*/ 	.word	0x00000060


	//   ....[1]....
        /*0040*/ 	.word	0x00000340


	//----- nvinfo : EIATTR_MAX_THREADS
	.align		4
.L_13:
        /*0044*/ 	.byte	0x04, 0x05
        /*0046*/ 	.short	(.L_15 - .L_14)
.L_14:
        /*0048*/ 	.word	0x0000000c
        /*004c*/ 	.word	0x00000001
        /*0050*/ 	.word	0x00000001


	//----- nvinfo : EIATTR_CBANK_PARAM_SIZE
	.align		4
.L_15:
        /*0054*/ 	.byte	0x03, 0x19
        /*0056*/ 	.short	0x0010


	//----- nvinfo : EIATTR_PARAM_CBANK
	.align		4
        /*0058*/ 	.byte	0x04, 0x0a
        /*005a*/ 	.short	(.L_17 - .L_16)
	.align		4
.L_16:
        /*005c*/ 	.word	index@(.nv.constant0.default_function_kernel)
        /*0060*/ 	.short	0x0380
        /*0062*/ 	.short	0x0010


	//----- nvinfo : EIATTR_SW_WAR
	.align		4
.L_17:
        /*0064*/ 	.byte	0x04, 0x36
        /*0066*/ 	.short	(.L_19 - .L_18)
.L_18:
        /*0068*/ 	.word	0x00000008
.L_19:


//--------------------- .nv.callgraph             --------------------------
	.section	.nv.callgraph,"",@"SHT_CUDA_CALLGRAPH"
	.align	4
	.sectionentsize	8
	.align		4
        /*0000*/ 	.word	0x00000000
	.align		4
        /*0004*/ 	.word	0xffffffff
	.align		4
        /*0008*/ 	.word	0x00000000
	.align		4
        /*000c*/ 	.word	0xfffffffe
	.align		4
        /*0010*/ 	.word	0x00000000
	.align		4
        /*0014*/ 	.word	0xfffffffd
	.align		4
        /*0018*/ 	.word	0x00000000
	.align		4
        /*001c*/ 	.word	0xfffffffc


//--------------------- .text.default_function_kernel --------------------------
	.section	.text.default_function_kernel,"ax",@progbits
	.align	128
        .global         default_function_kernel
        .type           default_function_kernel,@function
        .size           default_function_kernel,(.L_x_1 - default_function_kernel)
        .other          default_function_kernel,@"STO_CUDA_ENTRY STV_DEFAULT"
default_function_kernel:
.text.default_function_kernel:
[----:B------:R-:W-:Y:S01]  /*0000*/  LDC R1, c[0x0][0x37c] ;  /* 0x0000df00ff017b82 */ /* 0x000fe20000000800 */
[----:B------:R-:W0:Y:S01]  /*0010*/  S2R R4, SR_TID.X ;  /* 0x0000000000047919 */ /* 0x000e220000002100 */
[----:B------:R-:W1:Y:S01]  /*0020*/  S2R R5, SR_CTAID.X ;  /* 0x0000000000057919 */ /* 0x000e620000002500 */
[----:B0-----:R-:W-:-:S05]  /*0030*/  SHF.R.U32.HI R0, RZ, 0x1, R4 ;  /* 0x00000001ff007819 */ /* 0x001fca0000011604 */
[----:B-1----:R-:W-:-:S05]  /*0040*/  IMAD R0, R5, 0x6, R0 ;  /* 0x0000000605007824 */ /* 0x002fca00078e0200 */
[----:B------:R-:W-:-:S13]  /*0050*/  ISETP.GT.U32.AND P0, PT, R0, 0xba, PT ;  /* 0x000000ba0000780c */ /* 0x000fda0003f04070 */
[----:B------:R-:W-:Y:S05]  /*0060*/  @P0 EXIT ;  /* 0x000000000000094d */ /* 0x000fea0003800000 */
[----:B------:R-:W0:Y:S01]  /*0070*/  LDC.64 R2, c[0x0][0x388] ;  /* 0x0000e200ff027b82 */ /* 0x000e220000000a00 */
[----:B------:R-:W1:Y:S01]  /*0080*/  LDCU.64 UR4, c[0x0][0x358] ;  /* 0x00006b00ff0477ac */ /* 0x000e620008000a00 */
[----:B------:R-:W-:-:S04]  /*0090*/  IMAD R5, R5, 0xc, R4 ;  /* 0x0000000c05057824 */ /* 0x000fc800078e0204 */
[----:B0-----:R-:W-:-:S05]  /*00a0*/  IMAD.WIDE.U32 R2, R5, 0x4, R2 ;  /* 0x0000000405027825 */ /* 0x001fca00078e0002 */
[----:B-1----:R-:W2:Y:S01]  /*00b0*/  LDG.E.CONSTANT R0, desc[UR4][R2.64] ;  /* 0x0000000402007981 */ /* 0x002ea2000c1e9900 */
[----:B------:R-:W-:Y:S01]  /*00c0*/  HFMA2 R8, -RZ, RZ, 1.625, 0 ;  /* 0x3e800000ff087431 */ /* 0x000fe200000001ff */
[----:B------:R-:W-:Y:S01]  /*00d0*/  MOV R9, 0x3d39bf78 ;  /* 0x3d39bf7800097802 */ /* 0x000fe20000000f00 */
[C---:B--2---:R-:W-:Y:S01]  /*00e0*/  FADD R4, -|R0|.reuse, 1 ;  /* 0x3f80000000047421 */ /* 0x044fe20000000300 */
[----:B------:R-:W-:-:S05]  /*00f0*/  FSETP.GT.AND P0, PT, |R0|, 8.50705917302346158658e+37, PT ;  /* 0x7e8000000000780b */ /* 0x000fca0003f04200 */
[----:B------:R-:W0:Y:S02]  /*0100*/  MUFU.RCP R4, R4 ;  /* 0x0000000400047308 */ /* 0x000e240000001000 */
[----:B0-----:R-:W-:-:S04]  /*0110*/  FADD R7, R4, R4 ;  /* 0x0000000404077221 */ /* 0x001fc80000000000 */
[----:B------:R-:W-:-:S05]  /*0120*/  FMUL R7, |R0|, R7 ;  /* 0x0000000700077220 */ /* 0x000fca0000400200 */
[----:B------:R-:W-:-:S04]  /*0130*/  FSEL R7, R7, -2, !P0 ;  /* 0xc000000007077808 */ /* 0x000fc80004000000 */
[C---:B------:R-:W-:Y:S01]  /*0140*/  ISETP.GE.U32.AND P0, PT, R7.reuse, 0x7f800000, PT ;  /* 0x7f8000000700780c */ /* 0x040fe20003f06070 */
[----:B------:R-:W-:-:S03]  /*0150*/  FADD.RZ R6, R7, 1 ;  /* 0x3f80000007067421 */ /* 0x000fc6000000c000 */
[----:B------:R-:W-:Y:S02]  /*0160*/  ISETP.GT.AND P1, PT, R7, -0x40800000, P0 ;  /* 0xbf8000000700780c */ /* 0x000fe40000724270 */
[----:B------:R-:W-:-:S04]  /*0170*/  IADD3 R6, PT, PT, R6, -0x3f400000, RZ ;  /* 0xc0c0000006067810 */ /* 0x000fc80007ffe0ff */
[----:B------:R-:W-:-:S04]  /*0180*/  LOP3.LUT R6, R6, 0xff800000, RZ, 0xc0, !PT ;  /* 0xff80000006067812 */ /* 0x000fc800078ec0ff */
[----:B------:R-:W-:Y:S02]  /*0190*/  IADD3 R3, PT, PT, -R6, 0x40800000, RZ ;  /* 0x4080000006037810 */ /* 0x000fe40007ffe1ff */
[-C--:B------:R-:W-:Y:S02]  /*01a0*/  IADD3 R2, PT, PT, R7, -R6.reuse, RZ ;  /* 0x8000000607027210 */ /* 0x080fe40007ffe0ff */
[----:B------:R-:W-:Y:S01]  /*01b0*/  I2FP.F32.S32 R6, R6 ;  /* 0x0000000600067245 */ /* 0x000fe20000201400 */
[----:B------:R-:W-:-:S04]  /*01c0*/  FFMA R3, R3, R8, -1 ;  /* 0xbf80000003037423 */ /* 0x000fc80000000008 */
[----:B------:R-:W-:Y:S01]  /*01d0*/  FADD R4, R2, R3 ;  /* 0x0000000302047221 */ /* 0x000fe20000000000 */
[----:B------:R-:W-:-:S03]  /*01e0*/  FMUL R6, R6, 1.1920928955078125e-07 ;  /* 0x3400000006067820 */ /* 0x000fc60000400000 */
[----:B------:R-:W-:-:S04]  /*01f0*/  FFMA R3, R4, -R9, 0.10546888411045074463 ;  /* 0x3dd8001204037423 */ /* 0x000fc80000000809 */
[----:B------:R-:W-:-:S04]  /*0200*/  FFMA R3, R4, R3, -0.13229703903198242188 ;  /* 0xbe0778e004037423 */ /* 0x000fc80000000003 */
[----:B------:R-:W-:-:S04]  /*0210*/  FFMA R3, R4, R3, 0.14491446316242218018 ;  /* 0x3e14647504037423 */ /* 0x000fc80000000003 */
[----:B------:R-:W-:-:S04]  /*0220*/  FFMA R3, R4, R3, -0.16641564667224884033 ;  /* 0xbe2a68dd04037423 */ /* 0x000fc80000000003 */
[----:B------:R-:W-:-:S04]  /*0230*/  FFMA R3, R4, R3, 0.19988867640495300293 ;  /* 0x3e4caf9e04037423 */ /* 0x000fc80000000003 */
[----:B------:R-:W-:-:S04]  /*0240*/  FFMA R3, R4, R3, -0.25000196695327758789 ;  /* 0xbe80004204037423 */ /* 0x000fc80000000003 */
[----:B------:R-:W-:-:S04]  /*0250*/  FFMA R3, R4, R3, 0.33333510160446166992 ;  /* 0x3eaaaae604037423 */ /* 0x000fc80000000003 */
[C---:B------:R-:W-:Y:S02]  /*0260*/  FFMA R9, R4.reuse, R3, -0.5 ;  /* 0xbf00000004097423 */ /* 0x040fe40000000003 */
[----:B------:R-:W0:Y:S02]  /*0270*/  LDC.64 R2, c[0x0][0x380] ;  /* 0x0000e000ff027b82 */ /* 0x000e240000000a00 */
[----:B------:R-:W-:-:S04]  /*0280*/  FMUL R9, R4, R9 ;  /* 0x0000000904097220 */ /* 0x000fc80000400000 */
[----:B------:R-:W-:Y:S01]  /*0290*/  FFMA R9, R4, R9, R4 ;  /* 0x0000000904097223 */ /* 0x000fe20000000004 */
[----:B------:R-:W-:-:S03]  /*02a0*/  @P0 MOV R4, 0x7f800000 ;  /* 0x7f80000000040802 */ /* 0x000fc60000000f00 */
[----:B------:R-:W-:Y:S01]  /*02b0*/  FFMA R6, R6, 0.69314718246459960938, R9 ;  /* 0x3f31721806067823 */ /* 0x000fe20000000009 */
[----:B------:R-:W-:Y:S02]  /*02c0*/  HFMA2 R9, -RZ, RZ, 1.75, 0 ;  /* 0x3f000000ff097431 */ /* 0x000fe400000001ff */
[C---:B------:R-:W-:Y:S01]  /*02d0*/  @P1 FFMA R6, R7.reuse, R4, +INF ;  /* 0x7f80000007061423 */ /* 0x040fe20000000004 */
[----:B------:R-:W-:-:S04]  /*02e0*/  @P0 FSETP.NEU.AND P1, PT, R7, RZ, PT ;  /* 0x000000ff0700020b */ /* 0x000fc80003f2d000 */
[----:B------:R-:W-:Y:S02]  /*02f0*/  @P0 FSEL R6, R6, -RZ, P1 ;  /* 0x800000ff06060208 */ /* 0x000fe40000800000 */
[----:B------:R-:W-:Y:S01]  /*0300*/  LOP3.LUT R7, R9, 0x80000000, R0, 0xb8, !PT ;  /* 0x8000000009077812 */ /* 0x000fe200078eb800 */
[----:B0-----:R-:W-:-:S04]  /*0310*/  IMAD.WIDE.U32 R2, R5, 0x4, R2 ;  /* 0x0000000405027825 */ /* 0x001fc800078e0002 */
[----:B------:R-:W-:-:S05]  /*0320*/  FMUL R7, R7, R6 ;  /* 0x0000000607077220 */ /* 0x000fca0000400000 */
[----:B------:R-:W-:Y:S01]  /*0330*/  STG.E desc[UR4][R2.64], R7 ;  /* 0x0000000702007986 */ /* 0x000fe2000c101904 */
[----:B------:R-:W-:Y:S05]  /*0340*/  EXIT ;  /* 0x000000000000794d */ /* 0x000fea0003800000 */
.L_x_0:
[----:B------:R-:W-:-:S00]  /*0350*/  BRA `(.L_x_0) ;  /* 0xfffffffc00fc7947 */ /* 0x000fc0000383ffff */
[----:B------:R-:W-:-:S00]  /*0360*/  NOP ;  /* 0x0000000000007918 */ /* 0x000fc00000000000 */
        /* <DEDUP_REMOVED lines=9> */
.L_x_1:


//--------------------- .nv.shared.reserved.0     --------------------------
	.section	.nv.shared.reserved.0,"aw",@nobits
	.weak		__nv_reservedSMEM_offset_0_alias
	.size		__nv_reservedSMEM_offset_0_alias, 0, 64
	.other		__nv_reservedSMEM_offset_0_alias,@"STO_CUDA_RESERVED_SHARED STV_DEFAULT"
__nv_reservedSMEM_offset_0_alias:
	.zero		0
	.zero		64


//--------------------- .nv.constant0.default_function_kernel --------------------------
	.section	.nv.constant0.default_function_kernel,"a",@progbits
	.sectionflags	@""
	.align	4
.nv.constant0.default_function_kernel:
	.zero		912


//--------------------- SYMBOLS --------------------------

	.type		.nv.reservedSmem.offset0,@object
	.size		.nv.reservedSmem.offset0,0x4
